	.headerflags	@"EF_CUDA_TEXMODE_UNIFIED EF_CUDA_64BIT_ADDRESS EF_CUDA_ACCELERATORS EF_CUDA_SM90 EF_CUDA_VIRTUAL_SM(EF_CUDA_SM90)"
	.elftype	@"ET_EXEC"


//--------------------- .nv.info                  --------------------------
	.section	.nv.info,"",@"SHT_CUDA_INFO"
	.align	4


	//----- nvinfo : EIATTR_REGCOUNT
	.align		4
        /*0000*/ 	.byte	0x04, 0x2f
        /*0002*/ 	.short	(.L_3 - .L_2)
	.align		4
.L_2:
        /*0004*/ 	.word	index@(triton_poi_fused__native_batch_norm_legit_no_training_add_19)
        /*0008*/ 	.word	0x00000030


	//----- nvinfo : EIATTR_MIN_STACK_SIZE
	.align		4
.L_3:
        /*000c*/ 	.byte	0x04, 0x12
        /*000e*/ 	.short	(.L_5 - .L_4)
	.align		4
.L_4:
        /*0010*/ 	.word	index@(triton_poi_fused__native_batch_norm_legit_no_training_add_19)
        /*0014*/ 	.word	0x00000000


	//----- nvinfo : EIATTR_FRAME_SIZE
	.align		4
.L_5:
        /*0018*/ 	.byte	0x04, 0x11
        /*001a*/ 	.short	(.L_7 - .L_6)
	.align		4
.L_6:
        /*001c*/ 	.word	index@(triton_poi_fused__native_batch_norm_legit_no_training_add_19)
        /*0020*/ 	.word	0x00000000


	//----- nvinfo : EIATTR_MIN_STACK_SIZE
	.align		4
.L_7:
        /*0024*/ 	.byte	0x04, 0x12
        /*0026*/ 	.short	(.L_9 - .L_8)
	.align		4
.L_8:
        /*0028*/ 	.word	index@(triton_poi_fused__native_batch_norm_legit_no_training_add_19)
        /*002c*/ 	.word	0x00000000
.L_9:


//--------------------- .nv.info.triton_poi_fused__native_batch_norm_legit_no_training_add_19 --------------------------
	.section	.nv.info.triton_poi_fused__native_batch_norm_legit_no_training_add_19,"",@"SHT_CUDA_INFO"
	.sectionflags	@""
	.align	4


	//----- nvinfo : EIATTR_CUDA_API_VERSION
	.align		4
        /*0000*/ 	.byte	0x04, 0x37
        /*0002*/ 	.short	(.L_11 - .L_10)
.L_10:
        /*0004*/ 	.word	0x0000007c


	//----- nvinfo : EIATTR_KPARAM_INFO
	.align		4
.L_11:
        /*0008*/ 	.byte	0x04, 0x17
        /*000a*/ 	.short	(.L_13 - .L_12)
.L_12:
        /*000c*/ 	.word	0x00000000
        /*0010*/ 	.short	0x0007
        /*0012*/ 	.short	0x0038
        /*0014*/ 	.byte	0x00, 0xf0, 0x11, 0x00


	//----- nvinfo : EIATTR_KPARAM_INFO
	.align		4
.L_13:
        /*0018*/ 	.byte	0x04, 0x17
        /*001a*/ 	.short	(.L_15 - .L_14)
.L_14:
        /*001c*/ 	.word	0x00000000
        /*0020*/ 	.short	0x0006
        /*0022*/ 	.short	0x0030
        /*0024*/ 	.byte	0x00, 0xf4, 0x21, 0x00


	//----- nvinfo : EIATTR_KPARAM_INFO
	.align		4
.L_15:
        /*0028*/ 	.byte	0x04, 0x17
        /*002a*/ 	.short	(.L_17 - .L_16)
.L_16:
        /*002c*/ 	.word	0x00000000
        /*0030*/ 	.short	0x0005
        /*0032*/ 	.short	0x0028
        /*0034*/ 	.byte	0x00, 0xf4, 0x21, 0x00


	//----- nvinfo : EIATTR_KPARAM_INFO
	.align		4
.L_17:
        /*0038*/ 	.byte	0x04, 0x17
        /*003a*/ 	.short	(.L_19 - .L_18)
.L_18:
        /*003c*/ 	.word	0x00000000
        /*0040*/ 	.short	0x0004
        /*0042*/ 	.short	0x0020
        /*0044*/ 	.byte	0x00, 0xf4, 0x21, 0x00


	//----- nvinfo : EIATTR_KPARAM_INFO
	.align		4
.L_19:
        /*0048*/ 	.byte	0x04, 0x17
        /*004a*/ 	.short	(.L_21 - .L_20)
.L_20:
        /*004c*/ 	.word	0x00000000
        /*0050*/ 	.short	0x0003
        /*0052*/ 	.short	0x0018
        /*0054*/ 	.byte	0x00, 0xf4, 0x21, 0x00


	//----- nvinfo : EIATTR_KPARAM_INFO
	.align		4
.L_21:
        /*0058*/ 	.byte	0x04, 0x17
        /*005a*/ 	.short	(.L_23 - .L_22)
.L_22:
        /*005c*/ 	.word	0x00000000
        /*0060*/ 	.short	0x0002
        /*0062*/ 	.short	0x0010
        /*0064*/ 	.byte	0x00, 0xf4, 0x21, 0x00


	//----- nvinfo : EIATTR_KPARAM_INFO
	.align		4
.L_23:
        /*0068*/ 	.byte	0x04, 0x17
        /*006a*/ 	.short	(.L_25 - .L_24)
.L_24:
        /*006c*/ 	.word	0x00000000
        /*0070*/ 	.short	0x0001
        /*0072*/ 	.short	0x0008
        /*0074*/ 	.byte	0x00, 0xf4, 0x21, 0x00


	//----- nvinfo : EIATTR_KPARAM_INFO
	.align		4
.L_25:
        /*0078*/ 	.byte	0x04, 0x17
        /*007a*/ 	.short	(.L_27 - .L_26)
.L_26:
        /*007c*/ 	.word	0x00000000
        /*0080*/ 	.short	0x0000
        /*0082*/ 	.short	0x0000
        /*0084*/ 	.byte	0x00, 0xf4, 0x21, 0x00


	//----- nvinfo : EIATTR_SPARSE_MMA_MASK
	.align		4
.L_27:
        /*0088*/ 	.byte	0x03, 0x50
        /*008a*/ 	.short	0x0000


	//----- nvinfo : EIATTR_MAXREG_COUNT
	.align		4
        /*008c*/ 	.byte	0x03, 0x1b
        /*008e*/ 	.short	0x00ff


	//----- nvinfo : EIATTR_EXIT_INSTR_OFFSETS
	.align		4
        /*0090*/ 	.byte	0x04, 0x1c
        /*0092*/ 	.short	(.L_29 - .L_28)


	//   ....[0]....
.L_28:
        /*0094*/ 	.word	0x00001230


	//   ....[1]....
        /*0098*/ 	.word	0x00001250


	//----- nvinfo : EIATTR_REQNTID
	.align		4
.L_29:
        /*009c*/ 	.byte	0x04, 0x10
        /*009e*/ 	.short	(.L_31 - .L_30)
.L_30:
        /*00a0*/ 	.word	0x00000080
        /*00a4*/ 	.word	0x00000001
        /*00a8*/ 	.word	0x00000001


	//----- nvinfo : EIATTR_CBANK_PARAM_SIZE
	.align		4
.L_31:
        /*00ac*/ 	.byte	0x03, 0x19
        /*00ae*/ 	.short	0x003c


	//----- nvinfo : EIATTR_PARAM_CBANK
	.align		4
        /*00b0*/ 	.byte	0x04, 0x0a
        /*00b2*/ 	.short	(.L_33 - .L_32)
	.align		4
.L_32:
        /*00b4*/ 	.word	index@(.nv.constant0.triton_poi_fused__native_batch_norm_legit_no_training_add_19)
        /*00b8*/ 	.short	0x0210
        /*00ba*/ 	.short	0x003c


	//----- nvinfo : EIATTR_SW_WAR
	.align		4
.L_33:
        /*00bc*/ 	.byte	0x04, 0x36
        /*00be*/ 	.short	(.L_35 - .L_34)
.L_34:
        /*00c0*/ 	.word	0x00000008
.L_35:


//--------------------- .nv.callgraph             --------------------------
	.section	.nv.callgraph,"",@"SHT_CUDA_CALLGRAPH"
	.align	4
	.sectionentsize	8
	.align		4
        /*0000*/ 	.word	0x00000000
	.align		4
        /*0004*/ 	.word	0xffffffff
	.align		4
        /*0008*/ 	.word	0x00000000
	.align		4
        /*000c*/ 	.word	0xfffffffe
	.align		4
        /*0010*/ 	.word	0x00000000
	.align		4
        /*0014*/ 	.word	0xfffffffd
	.align		4
        /*0018*/ 	.word	0x00000000
	.align		4
        /*001c*/ 	.word	0xfffffffc


//--------------------- .nv.constant4             --------------------------
	.section	.nv.constant4,"a",@progbits
	.align	8
	.align		8
.nv.constant4:
        /*0000*/ 	.dword	_$_str
	.align		8
        /*0008*/ 	.dword	_$_str_$_2


//--------------------- .text.triton_poi_fused__native_batch_norm_legit_no_training_add_19 --------------------------
	.section	.text.triton_poi_fused__native_batch_norm_legit_no_training_add_19,"ax",@progbits
	.align	128
        .global         triton_poi_fused__native_batch_norm_legit_no_training_add_19
        .type           triton_poi_fused__native_batch_norm_legit_no_training_add_19,@function
        .size           triton_poi_fused__native_batch_norm_legit_no_training_add_19,(.L_x_1 - triton_poi_fused__native_batch_norm_legit_no_training_add_19)
        .other          triton_poi_fused__native_batch_norm_legit_no_training_add_19,@"STO_CUDA_ENTRY STV_DEFAULT"
triton_poi_fused__native_batch_norm_legit_no_training_add_19:
.text.triton_poi_fused__native_batch_norm_legit_no_training_add_19:
[----:B------:R-:W0:Y:S01]  /*0000*/  LDC R1, c[0x0][0x28] ;  /* 0x00000a00ff017b82 */ /* 0x000e220000000800 */
[----:B------:R-:W1:Y:S01]  /*0010*/  S2R R0, SR_TID.X ;  /* 0x0000000000007919 */ /* 0x000e620000002100 */
[----:B------:R-:W-:Y:S01]  /*0020*/  CS2R R42, SRZ ;  /* 0x00000000002a7805 */ /* 0x000fe2000001ff00 */
[----:B------:R-:W2:Y:S01]  /*0030*/  S2R R3, SR_CTAID.X ;  /* 0x0000000000037919 */ /* 0x000ea20000002500 */
[----:B------:R-:W-:-:S04]  /*0040*/  CS2R R32, SRZ ;  /* 0x0000000000207805 */ /* 0x000fc8000001ff00 */
[----:B------:R-:W3:Y:S01]  /*0050*/  LDC.64 R28, c[0x0][0x228] ;  /* 0x00008a00ff1c7b82 */ /* 0x000ee20000000a00 */
[----:B------:R-:W-:Y:S01]  /*0060*/  ULDC.64 UR4, c[0x0][0x208] ;  /* 0x0000820000047ab9 */ /* 0x000fe20000000a00 */
[----:B-1----:R-:W-:-:S04]  /*0070*/  SHF.L.U32 R0, R0, 0x2, RZ ;  /* 0x0000000200007819 */ /* 0x002fc800000006ff */
[----:B------:R-:W-:-:S04]  /*0080*/  LOP3.LUT R0, R0, 0x1fc, RZ, 0xc0, !PT ;  /* 0x000001fc00007812 */ /* 0x000fc800078ec0ff */
[----:B--2---:R-:W-:-:S04]  /*0090*/  LEA R4, R3, R0, 0xa ;  /* 0x0000000003047211 */ /* 0x004fc800078e50ff */
[----:B------:R-:W-:Y:S01]  /*00a0*/  IADD3 R0, R4, 0x1, RZ ;  /* 0x0000000104007810 */ /* 0x000fe20007ffe0ff */
[C---:B------:R-:W-:Y:S01]  /*00b0*/  IMAD.HI R3, R4.reuse, 0x1948b0fd, RZ ;  /* 0x1948b0fd04037827 */ /* 0x040fe200078e02ff */
[----:B------:R-:W-:Y:S02]  /*00c0*/  IADD3 R2, R4, 0x2, RZ ;  /* 0x0000000204027810 */ /* 0x000fe40007ffe0ff */
[----:B------:R-:W-:Y:S01]  /*00d0*/  ISETP.GE.AND P1, PT, R4, 0x28800, PT ;  /* 0x000288000400780c */ /* 0x000fe20003f26270 */
[----:B------:R-:W-:Y:S01]  /*00e0*/  IMAD.HI R5, R0, 0x1948b0fd, RZ ;  /* 0x1948b0fd00057827 */ /* 0x000fe200078e02ff */
[----:B------:R-:W-:-:S03]  /*00f0*/  IADD3 R0, R4, 0x3, RZ ;  /* 0x0000000304007810 */ /* 0x000fc60007ffe0ff */
[----:B------:R-:W-:Y:S01]  /*0100*/  IMAD.HI R7, R2, 0x1948b0fd, RZ ;  /* 0x1948b0fd02077827 */ /* 0x000fe200078e02ff */
[----:B------:R-:W-:Y:S02]  /*0110*/  SHF.R.U32.HI R2, RZ, 0x1f, R3 ;  /* 0x0000001fff027819 */ /* 0x000fe40000011603 */
[----:B------:R-:W-:Y:S01]  /*0120*/  SHF.R.U32.HI R6, RZ, 0x1f, R5 ;  /* 0x0000001fff067819 */ /* 0x000fe20000011605 */
[----:B------:R-:W-:Y:S01]  /*0130*/  IMAD.HI R9, R0, 0x1948b0fd, RZ ;  /* 0x1948b0fd00097827 */ /* 0x000fe200078e02ff */
[----:B------:R-:W-:Y:S02]  /*0140*/  IADD3 R0, R4, 0x200, RZ ;  /* 0x0000020004007810 */ /* 0x000fe40007ffe0ff */
[----:B------:R-:W-:Y:S02]  /*0150*/  LEA.HI.SX32 R45, R3, R2, 0x1d ;  /* 0x00000002032d7211 */ /* 0x000fe400078feaff */
[----:B------:R-:W-:Y:S02]  /*0160*/  SHF.R.U32.HI R8, RZ, 0x1f, R7 ;  /* 0x0000001fff087819 */ /* 0x000fe40000011607 */
[----:B------:R-:W-:Y:S01]  /*0170*/  LEA.HI.SX32 R6, R5, R6, 0x1d ;  /* 0x0000000605067211 */ /* 0x000fe200078feaff */
[----:B------:R-:W-:Y:S01]  /*0180*/  IMAD.HI R5, R0, 0x1948b0fd, RZ ;  /* 0x1948b0fd00057827 */ /* 0x000fe200078e02ff */
[----:B------:R-:W-:-:S02]  /*0190*/  IADD3 R2, R4, 0x201, RZ ;  /* 0x0000020104027810 */ /* 0x000fc40007ffe0ff */
[----:B------:R-:W-:Y:S02]  /*01a0*/  IADD3 R3, R4, 0x203, RZ ;  /* 0x0000020304037810 */ /* 0x000fe40007ffe0ff */
[----:B------:R-:W-:Y:S02]  /*01b0*/  ISETP.GE.AND P0, PT, R0, 0x28800, PT ;  /* 0x000288000000780c */ /* 0x000fe40003f06270 */
[----:B------:R-:W-:Y:S01]  /*01c0*/  SHF.R.U32.HI R10, RZ, 0x1f, R9 ;  /* 0x0000001fff0a7819 */ /* 0x000fe20000011609 */
[----:B------:R-:W-:Y:S01]  /*01d0*/  IMAD.HI R3, R3, 0x1948b0fd, RZ ;  /* 0x1948b0fd03037827 */ /* 0x000fe200078e02ff */
[----:B------:R-:W-:Y:S02]  /*01e0*/  IADD3 R0, R4, 0x202, RZ ;  /* 0x0000020204007810 */ /* 0x000fe40007ffe0ff */
[----:B------:R-:W-:Y:S01]  /*01f0*/  LEA.HI.SX32 R8, R7, R8, 0x1d ;  /* 0x0000000807087211 */ /* 0x000fe200078feaff */
[----:B------:R-:W-:Y:S01]  /*0200*/  IMAD.HI R7, R2, 0x1948b0fd, RZ ;  /* 0x1948b0fd02077827 */ /* 0x000fe200078e02ff */
[----:B------:R-:W-:-:S02]  /*0210*/  SHF.R.U32.HI R2, RZ, 0x1f, R5 ;  /* 0x0000001fff027819 */ /* 0x000fc40000011605 */
[----:B------:R-:W-:Y:S01]  /*0220*/  LEA.HI.SX32 R10, R9, R10, 0x1d ;  /* 0x0000000a090a7211 */ /* 0x000fe200078feaff */
[----:B------:R-:W-:Y:S01]  /*0230*/  IMAD.HI R9, R0, 0x1948b0fd, RZ ;  /* 0x1948b0fd00097827 */ /* 0x000fe200078e02ff */
[----:B------:R-:W-:Y:S02]  /*0240*/  SHF.R.S32.HI R12, RZ, 0x1f, R45 ;  /* 0x0000001fff0c7819 */ /* 0x000fe4000001142d */
[----:B------:R-:W-:Y:S02]  /*0250*/  LEA.HI.SX32 R2, R5, R2, 0x1d ;  /* 0x0000000205027211 */ /* 0x000fe400078feaff */
[----:B------:R-:W-:Y:S02]  /*0260*/  SHF.R.U32.HI R0, RZ, 0x1f, R7 ;  /* 0x0000001fff007819 */ /* 0x000fe40000011607 */
[----:B------:R-:W-:Y:S02]  /*0270*/  SHF.R.U32.HI R14, RZ, 0x1f, R3 ;  /* 0x0000001fff0e7819 */ /* 0x000fe40000011603 */
[----:B------:R-:W-:-:S02]  /*0280*/  LEA.HI R5, R12, R45, RZ, 0x9 ;  /* 0x0000002d0c057211 */ /* 0x000fc400078f48ff */
[----:B------:R-:W-:Y:S02]  /*0290*/  SHF.R.U32.HI R12, RZ, 0x1f, R9 ;  /* 0x0000001fff0c7819 */ /* 0x000fe40000011609 */
[----:B------:R-:W-:Y:S02]  /*02a0*/  LEA.HI.SX32 R0, R7, R0, 0x1d ;  /* 0x0000000007007211 */ /* 0x000fe400078feaff */
[----:B------:R-:W-:Y:S02]  /*02b0*/  LEA.HI.SX32 R14, R3, R14, 0x1d ;  /* 0x0000000e030e7211 */ /* 0x000fe400078feaff */
[----:B------:R-:W-:Y:S02]  /*02c0*/  LOP3.LUT R16, R5, 0xfffffe00, RZ, 0xc0, !PT ;  /* 0xfffffe0005107812 */ /* 0x000fe400078ec0ff */
[----:B------:R-:W-:Y:S02]  /*02d0*/  SHF.R.S32.HI R3, RZ, 0x1f, R6 ;  /* 0x0000001fff037819 */ /* 0x000fe40000011406 */
[----:B------:R-:W-:-:S02]  /*02e0*/  SHF.R.S32.HI R7, RZ, 0x1f, R10 ;  /* 0x0000001fff077819 */ /* 0x000fc4000001140a */
[----:B------:R-:W-:Y:S02]  /*02f0*/  LEA.HI.SX32 R12, R9, R12, 0x1d ;  /* 0x0000000c090c7211 */ /* 0x000fe400078feaff */
[----:B------:R-:W-:Y:S02]  /*0300*/  SHF.R.S32.HI R5, RZ, 0x1f, R8 ;  /* 0x0000001fff057819 */ /* 0x000fe40000011408 */
[----:B------:R-:W-:Y:S02]  /*0310*/  SHF.R.S32.HI R9, RZ, 0x1f, R2 ;  /* 0x0000001fff097819 */ /* 0x000fe40000011402 */
[----:B------:R-:W-:Y:S02]  /*0320*/  LEA.HI R3, R3, R6, RZ, 0x9 ;  /* 0x0000000603037211 */ /* 0x000fe400078f48ff */
[----:B------:R-:W-:Y:S02]  /*0330*/  LEA.HI R7, R7, R10, RZ, 0x9 ;  /* 0x0000000a07077211 */ /* 0x000fe400078f48ff */
[----:B------:R-:W-:-:S02]  /*0340*/  IADD3 R45, R45, -R16, RZ ;  /* 0x800000102d2d7210 */ /* 0x000fc40007ffe0ff */
[----:B------:R-:W1:Y:S01]  /*0350*/  LDC.64 R16, c[0x0][0x218] ;  /* 0x00008600ff107b82 */ /* 0x000e620000000a00 */
[----:B------:R-:W-:Y:S02]  /*0360*/  LEA.HI R5, R5, R8, RZ, 0x9 ;  /* 0x0000000805057211 */ /* 0x000fe400078f48ff */
[----:B------:R-:W-:Y:S02]  /*0370*/  LEA.HI R9, R9, R2, RZ, 0x9 ;  /* 0x0000000209097211 */ /* 0x000fe400078f48ff */
[----:B------:R-:W-:Y:S02]  /*0380*/  LOP3.LUT R3, R3, 0xfffffe00, RZ, 0xc0, !PT ;  /* 0xfffffe0003037812 */ /* 0x000fe400078ec0ff */
[----:B------:R-:W-:Y:S02]  /*0390*/  LOP3.LUT R7, R7, 0xfffffe00, RZ, 0xc0, !PT ;  /* 0xfffffe0007077812 */ /* 0x000fe400078ec0ff */
[----:B------:R-:W-:Y:S02]  /*03a0*/  LOP3.LUT R5, R5, 0xfffffe00, RZ, 0xc0, !PT ;  /* 0xfffffe0005057812 */ /* 0x000fe400078ec0ff */
[----:B------:R-:W-:-:S02]  /*03b0*/  LOP3.LUT R15, R9, 0xfffffe00, RZ, 0xc0, !PT ;  /* 0xfffffe00090f7812 */ /* 0x000fc400078ec0ff */
[----:B------:R-:W-:Y:S02]  /*03c0*/  IADD3 R9, R6, -R3, RZ ;  /* 0x8000000306097210 */ /* 0x000fe40007ffe0ff */
[----:B------:R-:W-:Y:S02]  /*03d0*/  IADD3 R19, R10, -R7, RZ ;  /* 0x800000070a137210 */ /* 0x000fe40007ffe0ff */
[----:B------:R-:W-:Y:S01]  /*03e0*/  SHF.R.S32.HI R3, RZ, 0x1f, R0 ;  /* 0x0000001fff037819 */ /* 0x000fe20000011400 */
[----:B------:R-:W2:Y:S01]  /*03f0*/  LDC.64 R10, c[0x0][0x220] ;  /* 0x00008800ff0a7b82 */ /* 0x000ea20000000a00 */
[----:B------:R-:W-:Y:S02]  /*0400*/  IADD3 R31, R8, -R5, RZ ;  /* 0x80000005081f7210 */ /* 0x000fe40007ffe0ff */
[----:B------:R-:W-:Y:S02]  /*0410*/  SHF.R.S32.HI R5, RZ, 0x1f, R12 ;  /* 0x0000001fff057819 */ /* 0x000fe4000001140c */
[----:B------:R-:W-:-:S02]  /*0420*/  LEA.HI R3, R3, R0, RZ, 0x9 ;  /* 0x0000000003037211 */ /* 0x000fc400078f48ff */
[----:B------:R-:W-:Y:S02]  /*0430*/  IADD3 R15, R2, -R15, RZ ;  /* 0x8000000f020f7210 */ /* 0x000fe40007ffe0ff */
[----:B------:R-:W-:Y:S02]  /*0440*/  SHF.R.S32.HI R7, RZ, 0x1f, R14 ;  /* 0x0000001fff077819 */ /* 0x000fe4000001140e */
[----:B------:R-:W-:Y:S02]  /*0450*/  LEA.HI R2, R5, R12, RZ, 0x9 ;  /* 0x0000000c05027211 */ /* 0x000fe400078f48ff */
[----:B------:R-:W-:Y:S02]  /*0460*/  LOP3.LUT R5, R3, 0xfffffe00, RZ, 0xc0, !PT ;  /* 0xfffffe0003057812 */ /* 0x000fe400078ec0ff */
[----:B------:R-:W-:Y:S02]  /*0470*/  LEA.HI R6, R7, R14, RZ, 0x9 ;  /* 0x0000000e07067211 */ /* 0x000fe400078f48ff */
[----:B------:R-:W-:-:S02]  /*0480*/  IADD3 R44, R0, -R5, RZ ;  /* 0x80000005002c7210 */ /* 0x000fc40007ffe0ff */
[----:B------:R-:W-:Y:S01]  /*0490*/  LOP3.LUT R7, R2, 0xfffffe00, RZ, 0xc0, !PT ;  /* 0xfffffe0002077812 */ /* 0x000fe200078ec0ff */
[--C-:B-1----:R-:W-:Y:S01]  /*04a0*/  IMAD.WIDE R2, R45, 0x4, R16.reuse ;  /* 0x000000042d027825 */ /* 0x102fe200078e0210 */
[----:B------:R-:W-:Y:S02]  /*04b0*/  LOP3.LUT R13, R6, 0xfffffe00, RZ, 0xc0, !PT ;  /* 0xfffffe00060d7812 */ /* 0x000fe400078ec0ff */
[----:B------:R-:W-:Y:S01]  /*04c0*/  MOV R0, RZ ;  /* 0x000000ff00007202 */ /* 0x000fe20000000f00 */
[--C-:B------:R-:W-:Y:S01]  /*04d0*/  IMAD.WIDE R20, R44, 0x4, R16.reuse ;  /* 0x000000042c147825 */ /* 0x100fe200078e0210 */
[----:B------:R-:W-:Y:S01]  /*04e0*/  IADD3 R30, R12, -R7, RZ ;  /* 0x800000070c1e7210 */ /* 0x000fe20007ffe0ff */
[----:B------:R-:W-:Y:S01]  /*04f0*/  HFMA2.MMA R5, -RZ, RZ, 0, 0 ;  /* 0x00000000ff057435 */ /* 0x000fe200000001ff */
[----:B------:R-:W-:Y:S01]  /*0500*/  IADD3 R13, R14, -R13, RZ ;  /* 0x8000000d0e0d7210 */ /* 0x000fe20007ffe0ff */
[--C-:B------:R-:W-:Y:S01]  /*0510*/  IMAD.WIDE R22, R31, 0x4, R16.reuse ;  /* 0x000000041f167825 */ /* 0x100fe200078e0210 */
[----:B------:R-:W-:Y:S01]  /*0520*/  HFMA2.MMA R12, -RZ, RZ, 0, 0 ;  /* 0x00000000ff0c7435 */ /* 0x000fe200000001ff */
[----:B------:R1:W4:Y:S01]  /*0530*/  @!P1 LDG.E.EL R43, desc[UR4][R2.64] ;  /* 0x00000004022b9981 */ /* 0x000322000c2e1900 */
[----:B------:R-:W-:Y:S01]  /*0540*/  CS2R R36, SRZ ;  /* 0x0000000000247805 */ /* 0x000fe2000001ff00 */
[----:B------:R-:W-:-:S02]  /*0550*/  IMAD.WIDE R6, R9, 0x4, R16 ;  /* 0x0000000409067825 */ /* 0x000fc400078e0210 */
[----:B------:R5:W4:Y:S02]  /*0560*/  @!P0 LDG.E.EL R0, desc[UR4][R20.64] ;  /* 0x0000000414008981 */ /* 0x000b24000c2e1900 */
[--C-:B------:R-:W-:Y:S02]  /*0570*/  IMAD.WIDE R24, R19, 0x4, R16.reuse ;  /* 0x0000000413187825 */ /* 0x100fe400078e0210 */
[----:B------:R2:W4:Y:S02]  /*0580*/  @!P1 LDG.E.EL R33, desc[UR4][R22.64] ;  /* 0x0000000416219981 */ /* 0x000524000c2e1900 */
[--C-:B------:R-:W-:Y:S01]  /*0590*/  IMAD.WIDE R26, R15, 0x4, R16.reuse ;  /* 0x000000040f1a7825 */ /* 0x100fe200078e0210 */
[----:B-1----:R-:W-:Y:S01]  /*05a0*/  CS2R R2, SRZ ;  /* 0x0000000000027805 */ /* 0x002fe2000001ff00 */
[----:B------:R1:W4:Y:S02]  /*05b0*/  @!P1 LDG.E.EL R36, desc[UR4][R6.64] ;  /* 0x0000000406249981 */ /* 0x000324000c2e1900 */
[----:B-----5:R-:W-:-:S02]  /*05c0*/  IMAD.WIDE R20, R30, 0x4, R16 ;  /* 0x000000041e147825 */ /* 0x020fc400078e0210 */
[----:B------:R-:W5:Y:S02]  /*05d0*/  @!P1 LDG.E.EL R32, desc[UR4][R24.64] ;  /* 0x0000000418209981 */ /* 0x000f64000c2e1900 */
[----:B------:R-:W-:Y:S02]  /*05e0*/  IMAD.WIDE R16, R13, 0x4, R16 ;  /* 0x000000040d107825 */ /* 0x000fe400078e0210 */
[----:B------:R3:W4:Y:S02]  /*05f0*/  @!P0 LDG.E.EL R5, desc[UR4][R26.64] ;  /* 0x000000041a058981 */ /* 0x000724000c2e1900 */
[--C-:B--2---:R-:W-:Y:S01]  /*0600*/  IMAD.WIDE R22, R45, 0x4, R10.reuse ;  /* 0x000000042d167825 */ /* 0x104fe200078e020a */
[----:B-1----:R-:W-:Y:S01]  /*0610*/  CS2R R6, SRZ ;  /* 0x0000000000067805 */ /* 0x002fe2000001ff00 */
[----:B------:R1:W2:Y:S02]  /*0620*/  @!P0 LDG.E.EL R3, desc[UR4][R20.64] ;  /* 0x0000000414038981 */ /* 0x0002a4000c2e1900 */
[----:B------:R-:W-:-:S02]  /*0630*/  IMAD.WIDE R34, R9, 0x4, R10 ;  /* 0x0000000409227825 */ /* 0x000fc400078e020a */
[----:B------:R1:W2:Y:S02]  /*0640*/  @!P0 LDG.E.EL R2, desc[UR4][R16.64] ;  /* 0x0000000410028981 */ /* 0x0002a4000c2e1900 */
[--C-:B0--3--:R-:W-:Y:S02]  /*0650*/  IMAD.WIDE R26, R31, 0x4, R10.reuse ;  /* 0x000000041f1a7825 */ /* 0x109fe400078e020a */
[----:B------:R0:W3:Y:S02]  /*0660*/  @!P1 LDG.E.EL R12, desc[UR4][R22.64] ;  /* 0x00000004160c9981 */ /* 0x0000e4000c2e1900 */
[----:B------:R-:W-:-:S04]  /*0670*/  IMAD.WIDE R24, R19, 0x4, R10 ;  /* 0x0000000413187825 */ /* 0x000fc800078e020a */
[----:B-1----:R-:W-:-:S04]  /*0680*/  IMAD.WIDE R20, R15, 0x4, R10 ;  /* 0x000000040f147825 */ /* 0x002fc800078e020a */
[----:B------:R-:W-:-:S04]  /*0690*/  IMAD.WIDE R16, R44, 0x4, R10 ;  /* 0x000000042c107825 */ /* 0x000fc800078e020a */
[--C-:B0-----:R-:W-:Y:S01]  /*06a0*/  IMAD.WIDE R22, R30, 0x4, R10.reuse ;  /* 0x000000041e167825 */ /* 0x101fe200078e020a */
[----:B------:R-:W-:Y:S01]  /*06b0*/  CS2R R40, SRZ ;  /* 0x0000000000287805 */ /* 0x000fe2000001ff00 */
[----:B------:R0:W2:Y:S02]  /*06c0*/  @!P0 LDG.E.EL R37, desc[UR4][R16.64] ;  /* 0x0000000410258981 */ /* 0x0000a4000c2e1900 */
[----:B------:R-:W-:Y:S01]  /*06d0*/  IMAD.WIDE R10, R13, 0x4, R10 ;  /* 0x000000040d0a7825 */ /* 0x000fe200078e020a */
[----:B------:R-:W-:Y:S01]  /*06e0*/  CS2R R38, SRZ ;  /* 0x0000000000267805 */ /* 0x000fe2000001ff00 */
[----:B------:R-:W2:Y:S04]  /*06f0*/  @!P0 LDG.E.EL R6, desc[UR4][R22.64] ;  /* 0x0000000416068981 */ /* 0x000ea8000c2e1900 */
[----:B------:R1:W2:Y:S01]  /*0700*/  @!P0 LDG.E.EL R7, desc[UR4][R10.64] ;  /* 0x000000040a078981 */ /* 0x0002a2000c2e1900 */
[----:B0-----:R-:W-:-:S03]  /*0710*/  IMAD.WIDE R16, R45, 0x4, R28 ;  /* 0x000000042d107825 */ /* 0x001fc600078e021c */
[----:B------:R0:W2:Y:S04]  /*0720*/  @!P1 LDG.E.EL R41, desc[UR4][R34.64] ;  /* 0x0000000422299981 */ /* 0x0000a8000c2e1900 */
[----:B------:R0:W4:Y:S01]  /*0730*/  @!P0 LDG.E.EL R40, desc[UR4][R20.64] ;  /* 0x0000000414288981 */ /* 0x000122000c2e1900 */
[----:B-1----:R-:W1:Y:S03]  /*0740*/  LDC.64 R10, c[0x0][0x230] ;  /* 0x00008c00ff0a7b82 */ /* 0x002e660000000a00 */
[----:B------:R-:W4:Y:S01]  /*0750*/  @!P1 LDG.E.EL R38, desc[UR4][R26.64] ;  /* 0x000000041a269981 */ /* 0x000f22000c2e1900 */
[----:B0-----:R-:W-:-:S03]  /*0760*/  CS2R R34, SRZ ;  /* 0x0000000000227805 */ /* 0x001fc6000001ff00 */
[----:B------:R-:W5:Y:S01]  /*0770*/  @!P1 LDG.E.EL R39, desc[UR4][R24.64] ;  /* 0x0000000418279981 */ /* 0x000f62000c2e1900 */
[----:B------:R-:W-:-:S03]  /*0780*/  CS2R R20, SRZ ;  /* 0x0000000000147805 */ /* 0x000fc6000001ff00 */
[----:B------:R0:W5:Y:S01]  /*0790*/  @!P1 LDG.E.EL R35, desc[UR4][R16.64] ;  /* 0x0000000410239981 */ /* 0x000162000c2e1900 */
[----:B------:R-:W-:Y:S01]  /*07a0*/  CS2R R22, SRZ ;  /* 0x0000000000167805 */ /* 0x000fe2000001ff00 */
[----:B0-----:R-:W-:-:S05]  /*07b0*/  IMAD.WIDE R16, R19, 0x4, R28 ;  /* 0x0000000413107825 */ /* 0x001fca00078e021c */
[----:B------:R0:W5:Y:S01]  /*07c0*/  @!P1 LDG.E.EL R21, desc[UR4][R16.64] ;  /* 0x0000000410159981 */ /* 0x000162000c2e1900 */
[----:B------:R-:W-:-:S04]  /*07d0*/  IMAD.WIDE R26, R9, 0x4, R28 ;  /* 0x00000004091a7825 */ /* 0x000fc800078e021c */
[----:B0-----:R-:W-:Y:S01]  /*07e0*/  IMAD.WIDE R16, R44, 0x4, R28 ;  /* 0x000000042c107825 */ /* 0x001fe200078e021c */
[----:B------:R-:W5:Y:S04]  /*07f0*/  @!P1 LDG.E.EL R34, desc[UR4][R26.64] ;  /* 0x000000041a229981 */ /* 0x000f68000c2e1900 */
[----:B------:R0:W5:Y:S01]  /*0800*/  @!P0 LDG.E.EL R23, desc[UR4][R16.64] ;  /* 0x0000000410178981 */ /* 0x000162000c2e1900 */
[----:B-1----:R-:W-:-:S04]  /*0810*/  IMAD.WIDE R8, R9, 0x4, R10 ;  /* 0x0000000409087825 */ /* 0x002fc800078e020a */
[----:B------:R-:W-:-:S04]  /*0820*/  IMAD.WIDE R24, R31, 0x4, R28 ;  /* 0x000000041f187825 */ /* 0x000fc800078e021c */
[----:B0-----:R-:W-:Y:S01]  /*0830*/  IMAD.WIDE R16, R45, 0x4, R10 ;  /* 0x000000042d107825 */ /* 0x001fe200078e020a */
[----:B------:R-:W-:Y:S01]  /*0840*/  MOV R45, RZ ;  /* 0x000000ff002d7202 */ /* 0x000fe20000000f00 */
[----:B------:R0:W5:Y:S02]  /*0850*/  @!P1 LDG.E.EL R20, desc[UR4][R24.64] ;  /* 0x0000000418149981 */ /* 0x000164000c2e1900 */
[----:B------:R-:W-:Y:S02]  /*0860*/  IMAD.WIDE R26, R15, 0x4, R28 ;  /* 0x000000040f1a7825 */ /* 0x000fe400078e021c */
[----:B------:R-:W5:Y:S04]  /*0870*/  @!P1 LDG.E.EL R42, desc[UR4][R16.64] ;  /* 0x00000004102a9981 */ /* 0x000f68000c2e1900 */
[----:B------:R1:W5:Y:S01]  /*0880*/  @!P1 LDG.E.EL R45, desc[UR4][R8.64] ;  /* 0x00000004082d9981 */ /* 0x000362000c2e1900 */
[----:B0-----:R-:W-:-:S03]  /*0890*/  CS2R R24, SRZ ;  /* 0x0000000000187805 */ /* 0x001fc6000001ff00 */
[----:B------:R0:W5:Y:S01]  /*08a0*/  @!P0 LDG.E.EL R22, desc[UR4][R26.64] ;  /* 0x000000041a168981 */ /* 0x000162000c2e1900 */
[----:B-1----:R-:W1:Y:S01]  /*08b0*/  LDC.64 R8, c[0x0][0x210] ;  /* 0x00008400ff087b82 */ /* 0x002e620000000a00 */
[----:B0-----:R-:W-:-:S04]  /*08c0*/  IMAD.WIDE R26, R30, 0x4, R28 ;  /* 0x000000041e1a7825 */ /* 0x001fc800078e021c */
[----:B------:R-:W-:Y:S01]  /*08d0*/  IMAD.WIDE R28, R13, 0x4, R28 ;  /* 0x000000040d1c7825 */ /* 0x000fe200078e021c */
[----:B------:R0:W5:Y:S03]  /*08e0*/  @!P0 LDG.E.EL R24, desc[UR4][R26.64] ;  /* 0x000000041a188981 */ /* 0x000166000c2e1900 */
[--C-:B------:R-:W-:Y:S01]  /*08f0*/  IMAD.WIDE R16, R31, 0x4, R10.reuse ;  /* 0x000000041f107825 */ /* 0x100fe200078e020a */
[----:B------:R0:W5:Y:S02]  /*0900*/  @!P0 LDG.E.EL R25, desc[UR4][R28.64] ;  /* 0x000000041c198981 */ /* 0x000164000c2e1900 */
[----:B0-----:R-:W-:Y:S01]  /*0910*/  CS2R R26, SRZ ;  /* 0x00000000001a7805 */ /* 0x001fe2000001ff00 */
[----:B------:R-:W-:Y:S01]  /*0920*/  IMAD.WIDE R18, R19, 0x4, R10 ;  /* 0x0000000413127825 */ /* 0x000fe200078e020a */
[----:B------:R-:W-:-:S04]  /*0930*/  CS2R R28, SRZ ;  /* 0x00000000001c7805 */ /* 0x000fc8000001ff00 */
[----:B------:R0:W5:Y:S01]  /*0940*/  @!P1 LDG.E.EL R27, desc[UR4][R16.64] ;  /* 0x00000004101b9981 */ /* 0x000162000c2e1900 */
[----:B-1----:R-:W-:-:S03]  /*0950*/  IMAD.WIDE R8, R4, 0x4, R8 ;  /* 0x0000000404087825 */ /* 0x002fc600078e0208 */
[----:B------:R1:W5:Y:S01]  /*0960*/  @!P1 LDG.E.EL R26, desc[UR4][R18.64] ;  /* 0x00000004121a9981 */ /* 0x000362000c2e1900 */
[----:B0-----:R-:W-:Y:S01]  /*0970*/  IMAD.WIDE R16, R44, 0x4, R10 ;  /* 0x000000042c107825 */ /* 0x001fe200078e020a */
[----:B-1----:R-:W-:-:S04]  /*0980*/  CS2R R18, SRZ ;  /* 0x0000000000127805 */ /* 0x002fc8000001ff00 */
[----:B------:R0:W5:Y:S02]  /*0990*/  @!P0 LDG.E.EL R28, desc[UR4][R16.64] ;  /* 0x00000004101c8981 */ /* 0x000164000c2e1900 */
[----:B0-----:R-:W-:-:S06]  /*09a0*/  CS2R R16, SRZ ;  /* 0x0000000000107805 */ /* 0x001fcc000001ff00 */
[----:B------:R-:W5:Y:S01]  /*09b0*/  @!P1 LDG.E.128 R16, desc[UR4][R8.64] ;  /* 0x0000000408109981 */ /* 0x000f62000c1e1d00 */
[----:B------:R-:W-:Y:S01]  /*09c0*/  IMAD.WIDE R14, R15, 0x4, R10 ;  /* 0x000000040f0e7825 */ /* 0x000fe200078e020a */
[----:B------:R-:W-:-:S04]  /*09d0*/  HFMA2.MMA R31, -RZ, RZ, 0, 0 ;  /* 0x00000000ff1f7435 */ /* 0x000fc800000001ff */
[----:B------:R0:W5:Y:S02]  /*09e0*/  @!P0 LDG.E.EL R29, desc[UR4][R14.64] ;  /* 0x000000040e1d8981 */ /* 0x000164000c2e1900 */
[----:B0-----:R-:W-:Y:S01]  /*09f0*/  IMAD.WIDE R14, R30, 0x4, R10 ;  /* 0x000000041e0e7825 */ /* 0x001fe200078e020a */
[----:B------:R-:W-:-:S03]  /*0a00*/  MOV R30, RZ ;  /* 0x000000ff001e7202 */ /* 0x000fc60000000f00 */
[----:B------:R-:W-:Y:S01]  /*0a10*/  IMAD.WIDE R10, R13, 0x4, R10 ;  /* 0x000000040d0a7825 */ /* 0x000fe200078e020a */
[----:B------:R0:W5:Y:S04]  /*0a20*/  @!P0 LDG.E.EL R31, desc[UR4][R14.64] ;  /* 0x000000040e1f8981 */ /* 0x000168000c2e1900 */
[----:B------:R4:W5:Y:S01]  /*0a30*/  @!P0 LDG.E.EL R30, desc[UR4][R10.64] ;  /* 0x000000040a1e8981 */ /* 0x000962000c2e1900 */
[----:B0-----:R-:W-:Y:S01]  /*0a40*/  CS2R R14, SRZ ;  /* 0x00000000000e7805 */ /* 0x001fe2000001ff00 */
[----:B---3--:R-:W-:-:S06]  /*0a50*/  FADD R44, R12, 9.9999997473787516356e-06 ;  /* 0x3727c5ac0c2c7421 */ /* 0x008fcc0000000000 */
[----:B------:R-:W0:Y:S02]  /*0a60*/  MUFU.SQRT R44, R44 ;  /* 0x0000002c002c7308 */ /* 0x000e240000002000 */
[C---:B0-----:R-:W-:Y:S01]  /*0a70*/  FSETP.GT.AND P2, PT, R44.reuse, 8.50705917302346158658e+37, PT ;  /* 0x7e8000002c00780b */ /* 0x041fe20003f44000 */
[----:B--2---:R-:W-:Y:S01]  /*0a80*/  FADD R41, R41, 9.9999997473787516356e-06 ;  /* 0x3727c5ac29297421 */ /* 0x004fe20000000000 */
[----:B------:R-:W-:-:S05]  /*0a90*/  FSETP.GEU.AND P6, PT, R44, 1.175494350822287508e-38, PT ;  /* 0x008000002c00780b */ /* 0x000fca0003fce000 */
[----:B------:R-:W0:Y:S06]  /*0aa0*/  MUFU.SQRT R41, R41 ;  /* 0x0000002900297308 */ /* 0x000e2c0000002000 */
[----:B------:R-:W-:Y:S01]  /*0ab0*/  @P2 FMUL R44, R44, 0.25 ;  /* 0x3e8000002c2c2820 */ /* 0x000fe20000400000 */
[----:B----4-:R-:W-:Y:S01]  /*0ac0*/  FADD R11, R38, 9.9999997473787516356e-06 ;  /* 0x3727c5ac260b7421 */ /* 0x010fe20000000000 */
[----:B------:R-:W-:Y:S02]  /*0ad0*/  HFMA2.MMA R38, -RZ, RZ, 1.625, 0 ;  /* 0x3e800000ff267435 */ /* 0x000fe400000001ff */
[----:B------:R-:W-:Y:S01]  /*0ae0*/  @!P6 FMUL R44, R44, 16777216 ;  /* 0x4b8000002c2ce820 */ /* 0x000fe20000400000 */
[----:B------:R-:W-:-:S02]  /*0af0*/  CS2R R12, SRZ ;  /* 0x00000000000c7805 */ /* 0x000fc4000001ff00 */
[----:B------:R-:W1:Y:S01]  /*0b00*/  MUFU.SQRT R11, R11 ;  /* 0x0000000b000b7308 */ /* 0x000e620000002000 */
[----:B0-----:R-:W-:-:S03]  /*0b10*/  FSETP.GT.AND P3, PT, R41, 8.50705917302346158658e+37, PT ;  /* 0x7e8000002900780b */ /* 0x001fc60003f64000 */
[----:B------:R0:W2:Y:S01]  /*0b20*/  @!P0 LDG.E.128 R12, desc[UR4][R8.64+0x800] ;  /* 0x00080004080c8981 */ /* 0x0000a2000c1e1d00 */
[----:B------:R-:W-:-:S03]  /*0b30*/  FSETP.GEU.AND P4, PT, R41, 1.175494350822287508e-38, PT ;  /* 0x008000002900780b */ /* 0x000fc60003f8e000 */
[----:B------:R-:W3:Y:S01]  /*0b40*/  MUFU.RCP R44, R44 ;  /* 0x0000002c002c7308 */ /* 0x000ee20000001000 */
[----:B-----5:R-:W-:Y:S01]  /*0b50*/  FADD R39, R39, 9.9999997473787516356e-06 ;  /* 0x3727c5ac27277421 */ /* 0x020fe20000000000 */
[----:B0-----:R-:W-:-:S06]  /*0b60*/  FSEL R9, R38, 1, P2 ;  /* 0x3f80000026097808 */ /* 0x001fcc0001000000 */
[----:B------:R3:W-:Y:S01]  /*0b70*/  MUFU.SQRT R10, R39 ;  /* 0x00000027000a7308 */ /* 0x0007e20000002000 */
[----:B------:R-:W-:Y:S01]  /*0b80*/  @P3 FMUL R41, R41, 0.25 ;  /* 0x3e80000029293820 */ /* 0x000fe20000400000 */
[----:B------:R-:W-:-:S03]  /*0b90*/  @!P6 FMUL R9, R9, 16777216 ;  /* 0x4b8000000909e820 */ /* 0x000fc60000400000 */
[----:B------:R-:W-:Y:S01]  /*0ba0*/  @!P4 FMUL R41, R41, 16777216 ;  /* 0x4b8000002929c820 */ /* 0x000fe20000400000 */
[----:B-1----:R-:W-:Y:S01]  /*0bb0*/  FSETP.GT.AND P5, PT, R11, 8.50705917302346158658e+37, PT ;  /* 0x7e8000000b00780b */ /* 0x002fe20003fa4000 */
[----:B---3--:R-:W-:Y:S01]  /*0bc0*/  FMUL R39, R44, R9 ;  /* 0x000000092c277220 */ /* 0x008fe20000400000 */
[----:B------:R-:W-:Y:S01]  /*0bd0*/  FADD R9, R37, 9.9999997473787516356e-06 ;  /* 0x3727c5ac25097421 */ /* 0x000fe20000000000 */
[----:B------:R-:W-:Y:S01]  /*0be0*/  FADD R40, R40, 9.9999997473787516356e-06 ;  /* 0x3727c5ac28287421 */ /* 0x000fe20000000000 */
[C---:B------:R-:W-:Y:S01]  /*0bf0*/  FSETP.GEU.AND P2, PT, R11.reuse, 1.175494350822287508e-38, PT ;  /* 0x008000000b00780b */ /* 0x040fe20003f4e000 */
[----:B------:R-:W-:Y:S08]  /*0c00*/  MUFU.RCP R41, R41 ;  /* 0x0000002900297308 */ /* 0x000ff00000001000 */
[----:B------:R-:W-:Y:S01]  /*0c10*/  MUFU.SQRT R8, R40 ;  /* 0x0000002800087308 */ /* 0x000fe20000002000 */
[----:B------:R-:W-:-:S07]  /*0c20*/  @P5 FMUL R11, R11, 0.25 ;  /* 0x3e8000000b0b5820 */ /* 0x000fce0000400000 */
[----:B------:R-:W0:Y:S01]  /*0c30*/  MUFU.SQRT R9, R9 ;  /* 0x0000000900097308 */ /* 0x000e220000002000 */
[----:B------:R-:W-:Y:S01]  /*0c40*/  @!P2 FMUL R11, R11, 16777216 ;  /* 0x4b8000000b0ba820 */ /* 0x000fe20000400000 */
[----:B0-----:R-:W-:Y:S01]  /*0c50*/  FSETP.GT.AND P6, PT, R9, 8.50705917302346158658e+37, PT ;  /* 0x7e8000000900780b */ /* 0x001fe20003fc4000 */
[----:B------:R-:W-:-:S04]  /*0c60*/  FADD R16, -R43, R16 ;  /* 0x000000102b107221 */ /* 0x000fc80000000100 */
[----:B------:R-:W-:Y:S01]  /*0c70*/  FMUL R37, R16, R39 ;  /* 0x0000002710257220 */ /* 0x000fe20000400000 */
[----:B------:R-:W-:Y:S02]  /*0c80*/  FSEL R16, R38, 1, P3 ;  /* 0x3f80000026107808 */ /* 0x000fe40001800000 */
[----:B------:R-:W-:-:S03]  /*0c90*/  FSETP.GT.AND P3, PT, R10, 8.50705917302346158658e+37, PT ;  /* 0x7e8000000a00780b */ /* 0x000fc60003f64000 */
[----:B------:R-:W-:Y:S01]  /*0ca0*/  @!P4 FMUL R16, R16, 16777216 ;  /* 0x4b8000001010c820 */ /* 0x000fe20000400000 */
[----:B------:R-:W-:Y:S01]  /*0cb0*/  FSETP.GEU.AND P4, PT, R10, 1.175494350822287508e-38, PT ;  /* 0x008000000a00780b */ /* 0x000fe20003f8e000 */
[----:B------:R-:W-:Y:S02]  /*0cc0*/  FFMA R37, R37, R35, R42 ;  /* 0x0000002325257223 */ /* 0x000fe4000000002a */
[----:B------:R-:W-:Y:S01]  /*0cd0*/  FMUL R41, R41, R16 ;  /* 0x0000001029297220 */ /* 0x000fe20000400000 */
[----:B------:R0:W1:Y:S01]  /*0ce0*/  MUFU.RCP R35, R11 ;  /* 0x0000000b00237308 */ /* 0x0000620000001000 */
[----:B------:R-:W-:Y:S02]  /*0cf0*/  FSEL R16, R38, 1, P5 ;  /* 0x3f80000026107808 */ /* 0x000fe40002800000 */
[----:B------:R-:W-:Y:S02]  /*0d00*/  FSETP.GT.AND P5, PT, R8, 8.50705917302346158658e+37, PT ;  /* 0x7e8000000800780b */ /* 0x000fe40003fa4000 */
[----:B------:R-:W-:Y:S01]  /*0d10*/  @P3 FMUL R10, R10, 0.25 ;  /* 0x3e8000000a0a3820 */ /* 0x000fe20000400000 */
[----:B------:R-:W-:Y:S01]  /*0d20*/  @!P2 FMUL R16, R16, 16777216 ;  /* 0x4b8000001010a820 */ /* 0x000fe20000400000 */
[----:B------:R-:W-:-:S02]  /*0d30*/  FSETP.GEU.AND P2, PT, R8, 1.175494350822287508e-38, PT ;  /* 0x008000000800780b */ /* 0x000fc40003f4e000 */
[----:B0-----:R-:W-:Y:S01]  /*0d40*/  FSEL R11, R38, 1, P3 ;  /* 0x3f800000260b7808 */ /* 0x001fe20001800000 */
[----:B------:R-:W-:Y:S01]  /*0d50*/  @!P4 FMUL R10, R10, 16777216 ;  /* 0x4b8000000a0ac820 */ /* 0x000fe20000400000 */
[C---:B------:R-:W-:Y:S01]  /*0d60*/  FSETP.GEU.AND P3, PT, R9.reuse, 1.175494350822287508e-38, PT ;  /* 0x008000000900780b */ /* 0x040fe20003f6e000 */
[----:B------:R-:W-:Y:S01]  /*0d70*/  @P6 FMUL R9, R9, 0.25 ;  /* 0x3e80000009096820 */ /* 0x000fe20000400000 */
[----:B------:R-:W-:-:S03]  /*0d80*/  FADD R42, -R36, R17 ;  /* 0x00000011242a7221 */ /* 0x000fc60000000100 */
[----:B------:R-:W0:Y:S01]  /*0d90*/  MUFU.RCP R10, R10 ;  /* 0x0000000a000a7308 */ /* 0x000e220000001000 */
[----:B-1----:R-:W-:Y:S01]  /*0da0*/  FMUL R35, R35, R16 ;  /* 0x0000001023237220 */ /* 0x002fe20000400000 */
[----:B------:R-:W-:Y:S01]  /*0db0*/  @P5 FMUL R8, R8, 0.25 ;  /* 0x3e80000008085820 */ /* 0x000fe20000400000 */
[----:B------:R-:W1:Y:S03]  /*0dc0*/  LDC.64 R16, c[0x0][0x238] ;  /* 0x00008e00ff107b82 */ /* 0x000e660000000a00 */
[----:B------:R-:W-:Y:S02]  /*0dd0*/  @!P2 FMUL R8, R8, 16777216 ;  /* 0x4b8000000808a820 */ /* 0x000fe40000400000 */
[----:B------:R-:W-:Y:S01]  /*0de0*/  @!P3 FMUL R9, R9, 16777216 ;  /* 0x4b8000000909b820 */ /* 0x000fe20000400000 */
[----:B------:R-:W-:Y:S01]  /*0df0*/  @!P4 FMUL R11, R11, 16777216 ;  /* 0x4b8000000b0bc820 */ /* 0x000fe20000400000 */
[----:B------:R-:W3:Y:S08]  /*0e00*/  MUFU.RCP R40, R8 ;  /* 0x0000000800287308 */ /* 0x000ef00000001000 */
[----:B------:R4:W5:Y:S01]  /*0e10*/  MUFU.RCP R39, R9 ;  /* 0x0000000900277308 */ /* 0x0009620000001000 */
[----:B0-----:R-:W-:Y:S01]  /*0e20*/  FMUL R36, R10, R11 ;  /* 0x0000000b0a247220 */ /* 0x001fe20000400000 */
[----:B------:R-:W-:-:S02]  /*0e30*/  FSEL R11, R38, 1, P5 ;  /* 0x3f800000260b7808 */ /* 0x000fc40002800000 */
[----:B------:R-:W-:Y:S01]  /*0e40*/  FSEL R10, R38, 1, P6 ;  /* 0x3f800000260a7808 */ /* 0x000fe20003000000 */
[----:B------:R-:W-:Y:S02]  /*0e50*/  FMUL R42, R42, R41 ;  /* 0x000000292a2a7220 */ /* 0x000fe40000400000 */
[----:B------:R-:W-:Y:S02]  /*0e60*/  @!P2 FMUL R11, R11, 16777216 ;  /* 0x4b8000000b0ba820 */ /* 0x000fe40000400000 */
[----:B------:R-:W-:Y:S01]  /*0e70*/  @!P3 FMUL R10, R10, 16777216 ;  /* 0x4b8000000a0ab820 */ /* 0x000fe20000400000 */
[----:B------:R-:W-:Y:S01]  /*0e80*/  FFMA R34, R42, R34, R45 ;  /* 0x000000222a227223 */ /* 0x000fe2000000002d */
[----:B---3--:R-:W-:Y:S01]  /*0e90*/  FMUL R40, R40, R11 ;  /* 0x0000000b28287220 */ /* 0x008fe20000400000 */
[----:B----4-:R-:W-:Y:S01]  /*0ea0*/  CS2R R8, SRZ ;  /* 0x0000000000087805 */ /* 0x010fe2000001ff00 */
[----:B-1----:R-:W-:-:S04]  /*0eb0*/  IMAD.WIDE R42, R4, 0x4, R16 ;  /* 0x00000004042a7825 */ /* 0x002fc800078e0210 */
[----:B-----5:R-:W-:Y:S01]  /*0ec0*/  FMUL R39, R39, R10 ;  /* 0x0000000a27277220 */ /* 0x020fe20000400000 */
[----:B------:R-:W-:Y:S01]  /*0ed0*/  CS2R R10, SRZ ;  /* 0x00000000000a7805 */ /* 0x000fe2000001ff00 */
[----:B------:R-:W-:Y:S01]  /*0ee0*/  FADD R41, -R32, R19 ;  /* 0x0000001320297221 */ /* 0x000fe20000000100 */
[----:B------:R-:W-:Y:S01]  /*0ef0*/  FADD R32, -R33, R18 ;  /* 0x0000001221207221 */ /* 0x000fe20000000100 */
[----:B------:R-:W-:Y:S02]  /*0f00*/  CS2R R16, SRZ ;  /* 0x0000000000107805 */ /* 0x000fe4000001ff00 */
[----:B------:R-:W-:Y:S01]  /*0f10*/  CS2R R18, SRZ ;  /* 0x0000000000127805 */ /* 0x000fe2000001ff00 */
[----:B------:R-:W3:Y:S05]  /*0f20*/  @!P1 LDG.E.128 R8, desc[UR4][R42.64] ;  /* 0x000000042a089981 */ /* 0x000eea000c1e1d00 */
[----:B------:R0:W4:Y:S01]  /*0f30*/  @!P0 LDG.E.128 R16, desc[UR4][R42.64+0x800] ;  /* 0x000800042a108981 */ /* 0x000122000c1e1d00 */
[----:B------:R-:W-:Y:S01]  /*0f40*/  FADD R6, R6, 9.9999997473787516356e-06 ;  /* 0x3727c5ac06067421 */ /* 0x000fe20000000000 */
[----:B------:R-:W-:-:S03]  /*0f50*/  FADD R7, R7, 9.9999997473787516356e-06 ;  /* 0x3727c5ac07077421 */ /* 0x000fc60000000000 */
[----:B------:R-:W1:Y:S08]  /*0f60*/  MUFU.SQRT R44, R6 ;  /* 0x00000006002c7308 */ /* 0x000e700000002000 */
[----:B------:R5:W0:Y:S01]  /*0f70*/  MUFU.SQRT R45, R7 ;  /* 0x00000007002d7308 */ /* 0x000a220000002000 */
[C---:B-1----:R-:W-:Y:S02]  /*0f80*/  FSETP.GT.AND P2, PT, R44.reuse, 8.50705917302346158658e+37, PT ;  /* 0x7e8000002c00780b */ /* 0x042fe40003f44000 */
[----:B------:R-:W-:Y:S01]  /*0f90*/  FSETP.GEU.AND P4, PT, R44, 1.175494350822287508e-38, PT ;  /* 0x008000002c00780b */ /* 0x000fe20003f8e000 */
[----:B-----5:R-:W1:Y:S01]  /*0fa0*/  LDC.64 R6, c[0x0][0x240] ;  /* 0x00009000ff067b82 */ /* 0x020e620000000a00 */
[----:B0-----:R-:W-:-:S02]  /*0fb0*/  FSETP.GT.AND P3, PT, R45, 8.50705917302346158658e+37, PT ;  /* 0x7e8000002d00780b */ /* 0x001fc40003f64000 */
[----:B------:R-:W-:-:S07]  /*0fc0*/  FSETP.GEU.AND P5, PT, R45, 1.175494350822287508e-38, PT ;  /* 0x008000002d00780b */ /* 0x000fce0003fae000 */
[----:B------:R-:W-:-:S04]  /*0fd0*/  @P2 FMUL R44, R44, 0.25 ;  /* 0x3e8000002c2c2820 */ /* 0x000fc80000400000 */
[----:B------:R-:W-:Y:S01]  /*0fe0*/  @!P4 FMUL R44, R44, 16777216 ;  /* 0x4b8000002c2cc820 */ /* 0x000fe20000400000 */
[----:B------:R-:W-:-:S04]  /*0ff0*/  @P3 FMUL R45, R45, 0.25 ;  /* 0x3e8000002d2d3820 */ /* 0x000fc80000400000 */
[----:B------:R-:W-:Y:S01]  /*1000*/  @!P5 FMUL R45, R45, 16777216 ;  /* 0x4b8000002d2dd820 */ /* 0x000fe20000400000 */
[----:B------:R-:W0:Y:S01]  /*1010*/  MUFU.RCP R42, R44 ;  /* 0x0000002c002a7308 */ /* 0x000e220000001000 */
[----:B------:R-:W-:Y:S01]  /*1020*/  FMUL R32, R32, R35 ;  /* 0x0000002320207220 */ /* 0x000fe20000400000 */
[----:B------:R-:W-:-:S06]  /*1030*/  FSEL R35, R38, 1, P2 ;  /* 0x3f80000026237808 */ /* 0x000fcc0001000000 */
[----:B------:R-:W5:Y:S01]  /*1040*/  MUFU.RCP R33, R45 ;  /* 0x0000002d00217308 */ /* 0x000f620000001000 */
[----:B------:R-:W-:Y:S01]  /*1050*/  FSEL R38, R38, 1, P3 ;  /* 0x3f80000026267808 */ /* 0x000fe20001800000 */
[----:B------:R-:W-:Y:S01]  /*1060*/  FMUL R41, R41, R36 ;  /* 0x0000002429297220 */ /* 0x000fe20000400000 */
[----:B------:R-:W-:-:S03]  /*1070*/  @!P4 FMUL R35, R35, 16777216 ;  /* 0x4b8000002323c820 */ /* 0x000fc60000400000 */
[----:B------:R-:W-:Y:S01]  /*1080*/  @!P5 FMUL R38, R38, 16777216 ;  /* 0x4b8000002626d820 */ /* 0x000fe20000400000 */
[----:B0-----:R-:W-:Y:S01]  /*1090*/  FMUL R42, R42, R35 ;  /* 0x000000232a2a7220 */ /* 0x001fe20000400000 */
[----:B------:R-:W-:Y:S01]  /*10a0*/  FFMA R27, R32, R20, R27 ;  /* 0x00000014201b7223 */ /* 0x000fe2000000001b */
[----:B------:R-:W-:Y:S01]  /*10b0*/  FFMA R26, R41, R21, R26 ;  /* 0x00000015291a7223 */ /* 0x000fe2000000001a */
[----:B-1----:R-:W-:-:S04]  /*10c0*/  IMAD.WIDE R6, R4, 0x4, R6 ;  /* 0x0000000404067825 */ /* 0x002fc800078e0206 */
[----:B-----5:R-:W-:Y:S01]  /*10d0*/  FMUL R33, R33, R38 ;  /* 0x0000002621217220 */ /* 0x020fe20000400000 */
[----:B--2---:R-:W-:Y:S01]  /*10e0*/  FADD R5, -R5, R12 ;  /* 0x0000000c05057221 */ /* 0x004fe20000000100 */
[----:B------:R-:W-:Y:S01]  /*10f0*/  FADD R0, -R0, R13 ;  /* 0x0000000d00007221 */ /* 0x000fe20000000100 */
[----:B------:R-:W-:Y:S01]  /*1100*/  FADD R3, -R3, R14 ;  /* 0x0000000e03037221 */ /* 0x000fe20000000100 */
[----:B------:R-:W-:Y:S01]  /*1110*/  FADD R2, -R2, R15 ;  /* 0x0000000f02027221 */ /* 0x000fe20000000100 */
[----:B------:R-:W-:Y:S01]  /*1120*/  FMUL R40, R5, R40 ;  /* 0x0000002805287220 */ /* 0x000fe20000400000 */
[----:B------:R-:W-:Y:S01]  /*1130*/  FMUL R39, R0, R39 ;  /* 0x0000002700277220 */ /* 0x000fe20000400000 */
[----:B------:R-:W-:Y:S01]  /*1140*/  FMUL R42, R3, R42 ;  /* 0x0000002a032a7220 */ /* 0x000fe20000400000 */
[----:B------:R-:W-:Y:S01]  /*1150*/  FMUL R33, R2, R33 ;  /* 0x0000002102217220 */ /* 0x000fe20000400000 */
[----:B------:R-:W-:Y:S01]  /*1160*/  FFMA R29, R40, R22, R29 ;  /* 0x00000016281d7223 */ /* 0x000fe2000000001d */
[----:B------:R-:W-:Y:S01]  /*1170*/  FFMA R28, R39, R23, R28 ;  /* 0x00000017271c7223 */ /* 0x000fe2000000001c */
[----:B------:R-:W-:Y:S01]  /*1180*/  FFMA R31, R42, R24, R31 ;  /* 0x000000182a1f7223 */ /* 0x000fe2000000001f */
[----:B------:R-:W-:Y:S01]  /*1190*/  FFMA R30, R33, R25, R30 ;  /* 0x00000019211e7223 */ /* 0x000fe2000000001e */
[----:B---3--:R-:W-:Y:S01]  /*11a0*/  FADD R8, R37, R8 ;  /* 0x0000000825087221 */ /* 0x008fe20000000000 */
[----:B------:R-:W-:Y:S01]  /*11b0*/  FADD R9, R34, R9 ;  /* 0x0000000922097221 */ /* 0x000fe20000000000 */
[----:B------:R-:W-:Y:S01]  /*11c0*/  FADD R10, R27, R10 ;  /* 0x0000000a1b0a7221 */ /* 0x000fe20000000000 */
[----:B------:R-:W-:Y:S01]  /*11d0*/  FADD R11, R26, R11 ;  /* 0x0000000b1a0b7221 */ /* 0x000fe20000000000 */
[----:B----4-:R-:W-:Y:S01]  /*11e0*/  FADD R16, R29, R16 ;  /* 0x000000101d107221 */ /* 0x010fe20000000000 */
[----:B------:R-:W-:-:S03]  /*11f0*/  FADD R17, R28, R17 ;  /* 0x000000111c117221 */ /* 0x000fc60000000000 */
[----:B------:R0:W-:Y:S01]  /*1200*/  @!P1 STG.E.128 desc[UR4][R6.64], R8 ;  /* 0x0000000806009986 */ /* 0x0001e2000c101d04 */
[----:B------:R-:W-:Y:S01]  /*1210*/  FADD R18, R31, R18 ;  /* 0x000000121f127221 */ /* 0x000fe20000000000 */
[----:B------:R-:W-:Y:S01]  /*1220*/  FADD R19, R30, R19 ;  /* 0x000000131e137221 */ /* 0x000fe20000000000 */
[----:B0-----:R-:W-:Y:S06]  /*1230*/  @P0 EXIT ;  /* 0x000000000000094d */ /* 0x001fec0003800000 */
[----:B------:R-:W-:Y:S01]  /*1240*/  STG.E.128 desc[UR4][R6.64+0x800], R16 ;  /* 0x0008001006007986 */ /* 0x000fe2000c101d04 */
[----:B------:R-:W-:Y:S05]  /*1250*/  EXIT ;  /* 0x000000000000794d */ /* 0x000fea0003800000 */
.L_x_0:
[----:B------:R-:W-:-:S00]  /*1260*/  BRA `(.L_x_0) ;  /* 0xfffffffc00fc7947 */ /* 0x000fc0000383ffff */
[----:B------:R-:W-:-:S00]  /*1270*/  NOP ;  /* 0x0000000000007918 */ /* 0x000fc00000000000 */
        /* <DEDUP_REMOVED lines=8> */
.L_x_1:


//--------------------- .nv.global.init           --------------------------
	.section	.nv.global.init,"aw",@progbits
.nv.global.init:
	.type		_$_str,@object
	.size		_$_str,(_$_str_$_2 - _$_str)
_$_str:
        /*0000*/ 	.byte	0x5f, 0x5f, 0x43, 0x55, 0x44, 0x41, 0x5f, 0x46, 0x54, 0x5a, 0x00
	.type		_$_str_$_2,@object
	.size		_$_str_$_2,(.L_1 - _$_str_$_2)
_$_str_$_2:
        /*000b*/ 	.byte	0x5f, 0x5f, 0x43, 0x55, 0x44, 0x41, 0x5f, 0x50, 0x52, 0x45, 0x43, 0x5f, 0x53, 0x51, 0x52, 0x54
        /*001b*/ 	.byte	0x00
.L_1:


//--------------------- .nv.constant0.triton_poi_fused__native_batch_norm_legit_no_training_add_19 --------------------------
	.section	.nv.constant0.triton_poi_fused__native_batch_norm_legit_no_training_add_19,"a",@progbits
	.sectionflags	@""
	.align	4
.nv.constant0.triton_poi_fused__native_batch_norm_legit_no_training_add_19:
	.zero		588
